	.headerflags	@"EF_CUDA_TEXMODE_UNIFIED EF_CUDA_64BIT_ADDRESS EF_CUDA_ACCELERATORS EF_CUDA_SM90 EF_CUDA_VIRTUAL_SM(EF_CUDA_SM90)"
	.elftype	@"ET_EXEC"


//--------------------- .nv.info                  --------------------------
	.section	.nv.info,"",@"SHT_CUDA_INFO"
	.align	4


	//----- nvinfo : EIATTR_REGCOUNT
	.align		4
        /*0000*/ 	.byte	0x04, 0x2f
        /*0002*/ 	.short	(.L_3 - .L_2)
	.align		4
.L_2:
        /*0004*/ 	.word	index@(triton_poi_fused__native_batch_norm_legit_no_training_convolution_hardtanh_51)
        /*0008*/ 	.word	0x00000020


	//----- nvinfo : EIATTR_MIN_STACK_SIZE
	.align		4
.L_3:
        /*000c*/ 	.byte	0x04, 0x12
        /*000e*/ 	.short	(.L_5 - .L_4)
	.align		4
.L_4:
        /*0010*/ 	.word	index@(triton_poi_fused__native_batch_norm_legit_no_training_convolution_hardtanh_51)
        /*0014*/ 	.word	0x00000000


	//----- nvinfo : EIATTR_FRAME_SIZE
	.align		4
.L_5:
        /*0018*/ 	.byte	0x04, 0x11
        /*001a*/ 	.short	(.L_7 - .L_6)
	.align		4
.L_6:
        /*001c*/ 	.word	index@(triton_poi_fused__native_batch_norm_legit_no_training_convolution_hardtanh_51)
        /*0020*/ 	.word	0x00000000


	//----- nvinfo : EIATTR_MIN_STACK_SIZE
	.align		4
.L_7:
        /*0024*/ 	.byte	0x04, 0x12
        /*0026*/ 	.short	(.L_9 - .L_8)
	.align		4
.L_8:
        /*0028*/ 	.word	index@(triton_poi_fused__native_batch_norm_legit_no_training_convolution_hardtanh_51)
        /*002c*/ 	.word	0x00000000
.L_9:


//--------------------- .nv.info.triton_poi_fused__native_batch_norm_legit_no_training_convolution_hardtanh_51 --------------------------
	.section	.nv.info.triton_poi_fused__native_batch_norm_legit_no_training_convolution_hardtanh_51,"",@"SHT_CUDA_INFO"
	.sectionflags	@""
	.align	4


	//----- nvinfo : EIATTR_CUDA_API_VERSION
	.align		4
        /*0000*/ 	.byte	0x04, 0x37
        /*0002*/ 	.short	(.L_11 - .L_10)
.L_10:
        /*0004*/ 	.word	0x0000007c


	//----- nvinfo : EIATTR_KPARAM_INFO
	.align		4
.L_11:
        /*0008*/ 	.byte	0x04, 0x17
        /*000a*/ 	.short	(.L_13 - .L_12)
.L_12:
        /*000c*/ 	.word	0x00000000
        /*0010*/ 	.short	0x0007
        /*0012*/ 	.short	0x0038
        /*0014*/ 	.byte	0x00, 0xf0, 0x11, 0x00


	//----- nvinfo : EIATTR_KPARAM_INFO
	.align		4
.L_13:
        /*0018*/ 	.byte	0x04, 0x17
        /*001a*/ 	.short	(.L_15 - .L_14)
.L_14:
        /*001c*/ 	.word	0x00000000
        /*0020*/ 	.short	0x0006
        /*0022*/ 	.short	0x0030
        /*0024*/ 	.byte	0x00, 0xf4, 0x21, 0x00


	//----- nvinfo : EIATTR_KPARAM_INFO
	.align		4
.L_15:
        /*0028*/ 	.byte	0x04, 0x17
        /*002a*/ 	.short	(.L_17 - .L_16)
.L_16:
        /*002c*/ 	.word	0x00000000
        /*0030*/ 	.short	0x0005
        /*0032*/ 	.short	0x0028
        /*0034*/ 	.byte	0x00, 0xf4, 0x21, 0x00


	//----- nvinfo : EIATTR_KPARAM_INFO
	.align		4
.L_17:
        /*0038*/ 	.byte	0x04, 0x17
        /*003a*/ 	.short	(.L_19 - .L_18)
.L_18:
        /*003c*/ 	.word	0x00000000
        /*0040*/ 	.short	0x0004
        /*0042*/ 	.short	0x0020
        /*0044*/ 	.byte	0x00, 0xf4, 0x21, 0x00


	//----- nvinfo : EIATTR_KPARAM_INFO
	.align		4
.L_19:
        /*0048*/ 	.byte	0x04, 0x17
        /*004a*/ 	.short	(.L_21 - .L_20)
.L_20:
        /*004c*/ 	.word	0x00000000
        /*0050*/ 	.short	0x0003
        /*0052*/ 	.short	0x0018
        /*0054*/ 	.byte	0x00, 0xf4, 0x21, 0x00


	//----- nvinfo : EIATTR_KPARAM_INFO
	.align		4
.L_21:
        /*0058*/ 	.byte	0x04, 0x17
        /*005a*/ 	.short	(.L_23 - .L_22)
.L_22:
        /*005c*/ 	.word	0x00000000
        /*0060*/ 	.short	0x0002
        /*0062*/ 	.short	0x0010
        /*0064*/ 	.byte	0x00, 0xf4, 0x21, 0x00


	//----- nvinfo : EIATTR_KPARAM_INFO
	.align		4
.L_23:
        /*0068*/ 	.byte	0x04, 0x17
        /*006a*/ 	.short	(.L_25 - .L_24)
.L_24:
        /*006c*/ 	.word	0x00000000
        /*0070*/ 	.short	0x0001
        /*0072*/ 	.short	0x0008
        /*0074*/ 	.byte	0x00, 0xf4, 0x21, 0x00


	//----- nvinfo : EIATTR_KPARAM_INFO
	.align		4
.L_25:
        /*0078*/ 	.byte	0x04, 0x17
        /*007a*/ 	.short	(.L_27 - .L_26)
.L_26:
        /*007c*/ 	.word	0x00000000
        /*0080*/ 	.short	0x0000
        /*0082*/ 	.short	0x0000
        /*0084*/ 	.byte	0x00, 0xf4, 0x21, 0x00


	//----- nvinfo : EIATTR_SPARSE_MMA_MASK
	.align		4
.L_27:
        /*0088*/ 	.byte	0x03, 0x50
        /*008a*/ 	.short	0x0000


	//----- nvinfo : EIATTR_MAXREG_COUNT
	.align		4
        /*008c*/ 	.byte	0x03, 0x1b
        /*008e*/ 	.short	0x00ff


	//----- nvinfo : EIATTR_EXIT_INSTR_OFFSETS
	.align		4
        /*0090*/ 	.byte	0x04, 0x1c
        /*0092*/ 	.short	(.L_29 - .L_28)


	//   ....[0]....
.L_28:
        /*0094*/ 	.word	0x000005f0


	//   ....[1]....
        /*0098*/ 	.word	0x00000610


	//----- nvinfo : EIATTR_REQNTID
	.align		4
.L_29:
        /*009c*/ 	.byte	0x04, 0x10
        /*009e*/ 	.short	(.L_31 - .L_30)
.L_30:
        /*00a0*/ 	.word	0x00000080
        /*00a4*/ 	.word	0x00000001
        /*00a8*/ 	.word	0x00000001


	//----- nvinfo : EIATTR_CBANK_PARAM_SIZE
	.align		4
.L_31:
        /*00ac*/ 	.byte	0x03, 0x19
        /*00ae*/ 	.short	0x003c


	//----- nvinfo : EIATTR_PARAM_CBANK
	.align		4
        /*00b0*/ 	.byte	0x04, 0x0a
        /*00b2*/ 	.short	(.L_33 - .L_32)
	.align		4
.L_32:
        /*00b4*/ 	.word	index@(.nv.constant0.triton_poi_fused__native_batch_norm_legit_no_training_convolution_hardtanh_51)
        /*00b8*/ 	.short	0x0210
        /*00ba*/ 	.short	0x003c


	//----- nvinfo : EIATTR_SW_WAR
	.align		4
.L_33:
        /*00bc*/ 	.byte	0x04, 0x36
        /*00be*/ 	.short	(.L_35 - .L_34)
.L_34:
        /*00c0*/ 	.word	0x00000008
.L_35:


//--------------------- .nv.callgraph             --------------------------
	.section	.nv.callgraph,"",@"SHT_CUDA_CALLGRAPH"
	.align	4
	.sectionentsize	8
	.align		4
        /*0000*/ 	.word	0x00000000
	.align		4
        /*0004*/ 	.word	0xffffffff
	.align		4
        /*0008*/ 	.word	0x00000000
	.align		4
        /*000c*/ 	.word	0xfffffffe
	.align		4
        /*0010*/ 	.word	0x00000000
	.align		4
        /*0014*/ 	.word	0xfffffffd
	.align		4
        /*0018*/ 	.word	0x00000000
	.align		4
        /*001c*/ 	.word	0xfffffffc


//--------------------- .nv.constant4             --------------------------
	.section	.nv.constant4,"a",@progbits
	.align	8
	.align		8
.nv.constant4:
        /*0000*/ 	.dword	_$_str
	.align		8
        /*0008*/ 	.dword	_$_str_$_2


//--------------------- .text.triton_poi_fused__native_batch_norm_legit_no_training_convolution_hardtanh_51 --------------------------
	.section	.text.triton_poi_fused__native_batch_norm_legit_no_training_convolution_hardtanh_51,"ax",@progbits
	.align	128
        .global         triton_poi_fused__native_batch_norm_legit_no_training_convolution_hardtanh_51
        .type           triton_poi_fused__native_batch_norm_legit_no_training_convolution_hardtanh_51,@function
        .size           triton_poi_fused__native_batch_norm_legit_no_training_convolution_hardtanh_51,(.L_x_1 - triton_poi_fused__native_batch_norm_legit_no_training_convolution_hardtanh_51)
        .other          triton_poi_fused__native_batch_norm_legit_no_training_convolution_hardtanh_51,@"STO_CUDA_ENTRY STV_DEFAULT"
triton_poi_fused__native_batch_norm_legit_no_training_convolution_hardtanh_51:
.text.triton_poi_fused__native_batch_norm_legit_no_training_convolution_hardtanh_51:
[----:B------:R-:W0:Y:S01]  /*0000*/  LDC R1, c[0x0][0x28] ;  /* 0x00000a00ff017b82 */ /* 0x000e220000000800 */
[----:B------:R-:W1:Y:S01]  /*0010*/  S2R R0, SR_TID.X ;  /* 0x0000000000007919 */ /* 0x000e620000002100 */
[----:B------:R-:W-:-:S06]  /*0020*/  HFMA2.MMA R6, -RZ, RZ, 0, 0 ;  /* 0x00000000ff067435 */ /* 0x000fcc00000001ff */
[----:B------:R-:W2:Y:S01]  /*0030*/  LDC.64 R8, c[0x0][0x228] ;  /* 0x00008a00ff087b82 */ /* 0x000ea20000000a00 */
[----:B------:R-:W-:Y:S01]  /*0040*/  MOV R4, RZ ;  /* 0x000000ff00047202 */ /* 0x000fe20000000f00 */
[----:B------:R-:W3:Y:S01]  /*0050*/  S2R R7, SR_CTAID.X ;  /* 0x0000000000077919 */ /* 0x000ee20000002500 */
[----:B------:R-:W-:-:S05]  /*0060*/  ULDC.64 UR4, c[0x0][0x208] ;  /* 0x0000820000047ab9 */ /* 0x000fca0000000a00 */
[----:B------:R-:W4:Y:S08]  /*0070*/  LDC.64 R16, c[0x0][0x218] ;  /* 0x00008600ff107b82 */ /* 0x000f300000000a00 */
[----:B------:R-:W5:Y:S08]  /*0080*/  LDC.64 R20, c[0x0][0x210] ;  /* 0x00008400ff147b82 */ /* 0x000f700000000a00 */
[----:B------:R-:W5:Y:S01]  /*0090*/  LDC.64 R12, c[0x0][0x238] ;  /* 0x00008e00ff0c7b82 */ /* 0x000f620000000a00 */
[----:B-1----:R-:W-:-:S04]  /*00a0*/  SHF.L.U32 R0, R0, 0x1, RZ ;  /* 0x0000000100007819 */ /* 0x002fc800000006ff */
[----:B------:R-:W-:-:S04]  /*00b0*/  LOP3.LUT R0, R0, 0xfe, RZ, 0xc0, !PT ;  /* 0x000000fe00007812 */ /* 0x000fc800078ec0ff */
[----:B---3--:R-:W-:-:S04]  /*00c0*/  LEA R7, R7, R0, 0x8 ;  /* 0x0000000007077211 */ /* 0x008fc800078e40ff */
[----:B------:R-:W-:Y:S01]  /*00d0*/  IADD3 R5, R7, 0x1, RZ ;  /* 0x0000000107057810 */ /* 0x000fe20007ffe0ff */
[C---:B------:R-:W-:Y:S01]  /*00e0*/  IMAD.HI R0, R7.reuse, -0xd4629b7, R6 ;  /* 0xf2b9d64907007827 */ /* 0x040fe200078e0206 */
[----:B------:R-:W-:-:S03]  /*00f0*/  ISETP.GE.AND P0, PT, R7, 0x21c0, PT ;  /* 0x000021c00700780c */ /* 0x000fc60003f06270 */
[----:B------:R-:W-:Y:S01]  /*0100*/  IMAD.HI R2, R5, -0xd4629b7, R4 ;  /* 0xf2b9d64905027827 */ /* 0x000fe200078e0204 */
[----:B------:R-:W-:-:S04]  /*0110*/  SHF.R.U32.HI R3, RZ, 0x1f, R0 ;  /* 0x0000001fff037819 */ /* 0x000fc80000011600 */
[----:B------:R-:W-:Y:S02]  /*0120*/  SHF.R.U32.HI R11, RZ, 0x1f, R2 ;  /* 0x0000001fff0b7819 */ /* 0x000fe40000011602 */
[----:B------:R-:W-:Y:S01]  /*0130*/  LEA.HI.SX32 R3, R0, R3, 0x19 ;  /* 0x0000000300037211 */ /* 0x000fe200078fcaff */
[----:B------:R-:W-:Y:S01]  /*0140*/  HFMA2.MMA R0, -RZ, RZ, 0, 0 ;  /* 0x00000000ff007435 */ /* 0x000fe200000001ff */
[----:B------:R-:W-:-:S03]  /*0150*/  LEA.HI.SX32 R11, R2, R11, 0x19 ;  /* 0x0000000b020b7211 */ /* 0x000fc600078fcaff */
[----:B------:R-:W-:Y:S02]  /*0160*/  IMAD R3, R3, -0x87, R7 ;  /* 0xffffff7903037824 */ /* 0x000fe400078e0207 */
[----:B------:R-:W-:Y:S02]  /*0170*/  IMAD R2, R11, -0x87, R5 ;  /* 0xffffff790b027824 */ /* 0x000fe400078e0205 */
[C-C-:B--2---:R-:W-:Y:S01]  /*0180*/  IMAD.WIDE R14, R3.reuse, 0x4, R8.reuse ;  /* 0x00000004030e7825 */ /* 0x144fe200078e0208 */
[----:B------:R-:W1:Y:S03]  /*0190*/  LDC.64 R10, c[0x0][0x230] ;  /* 0x00008c00ff0a7b82 */ /* 0x000e660000000a00 */
[----:B------:R-:W-:Y:S01]  /*01a0*/  IMAD.WIDE R18, R2, 0x4, R8 ;  /* 0x0000000402127825 */ /* 0x000fe200078e0208 */
[----:B------:R2:W3:Y:S04]  /*01b0*/  @!P0 LDG.E.EL R0, desc[UR4][R14.64] ;  /* 0x000000040e008981 */ /* 0x0004e8000c2e1900 */
[----:B------:R1:W3:Y:S01]  /*01c0*/  @!P0 LDG.E.EL R4, desc[UR4][R18.64] ;  /* 0x0000000412048981 */ /* 0x0002e2000c2e1900 */
[----:B------:R-:W1:Y:S01]  /*01d0*/  LDC.64 R8, c[0x0][0x220] ;  /* 0x00008800ff087b82 */ /* 0x000e620000000a00 */
[----:B------:R-:W-:Y:S01]  /*01e0*/  MOV R5, RZ ;  /* 0x000000ff00057202 */ /* 0x000fe20000000f00 */
[----:B----4-:R-:W-:Y:S01]  /*01f0*/  IMAD.WIDE R24, R3, 0x4, R16 ;  /* 0x0000000403187825 */ /* 0x010fe200078e0210 */
[----:B--2---:R-:W-:-:S03]  /*0200*/  CS2R R14, SRZ ;  /* 0x00000000000e7805 */ /* 0x004fc6000001ff00 */
[----:B------:R-:W-:Y:S01]  /*0210*/  IMAD.WIDE R16, R2, 0x4, R16 ;  /* 0x0000000402107825 */ /* 0x000fe200078e0210 */
[----:B------:R-:W-:Y:S01]  /*0220*/  CS2R R22, SRZ ;  /* 0x0000000000167805 */ /* 0x000fe2000001ff00 */
[----:B------:R2:W4:Y:S02]  /*0230*/  @!P0 LDG.E.EL R5, desc[UR4][R24.64] ;  /* 0x0000000418058981 */ /* 0x000524000c2e1900 */
[----:B-----5:R-:W-:Y:S02]  /*0240*/  IMAD.WIDE R20, R7, 0x4, R20 ;  /* 0x0000000407147825 */ /* 0x020fe400078e0214 */
[----:B------:R-:W5:Y:S04]  /*0250*/  @!P0 LDG.E.EL R6, desc[UR4][R16.64] ;  /* 0x0000000410068981 */ /* 0x000f68000c2e1900 */
[----:B------:R-:W4:Y:S01]  /*0260*/  @!P0 LDG.E.64 R14, desc[UR4][R20.64] ;  /* 0x00000004140e8981 */ /* 0x000f22000c1e1b00 */
[----:B0-----:R-:W-:-:S04]  /*0270*/  IMAD.WIDE R26, R3, 0x4, R12 ;  /* 0x00000004031a7825 */ /* 0x001fc800078e020c */
[----:B-1----:R-:W-:-:S04]  /*0280*/  IMAD.WIDE R18, R3, 0x4, R8 ;  /* 0x0000000403127825 */ /* 0x002fc800078e0208 */
[C---:B------:R-:W-:Y:S01]  /*0290*/  IMAD.WIDE R8, R2.reuse, 0x4, R8 ;  /* 0x0000000402087825 */ /* 0x040fe200078e0208 */
[----:B------:R-:W5:Y:S03]  /*02a0*/  @!P0 LDG.E.EL R23, desc[UR4][R18.64] ;  /* 0x0000000412178981 */ /* 0x000f66000c2e1900 */
[--C-:B--2---:R-:W-:Y:S01]  /*02b0*/  IMAD.WIDE R24, R3, 0x4, R10.reuse ;  /* 0x0000000403187825 */ /* 0x104fe200078e020a */
[----:B------:R-:W2:Y:S01]  /*02c0*/  @!P0 LDG.E.EL R22, desc[UR4][R8.64] ;  /* 0x0000000408168981 */ /* 0x000ea2000c2e1900 */
[----:B------:R-:W-:Y:S02]  /*02d0*/  CS2R R28, SRZ ;  /* 0x00000000001c7805 */ /* 0x000fe4000001ff00 */
[----:B------:R-:W-:-:S04]  /*02e0*/  IMAD.WIDE R10, R2, 0x4, R10 ;  /* 0x00000004020a7825 */ /* 0x000fc800078e020a */
[----:B------:R-:W-:Y:S01]  /*02f0*/  IMAD.WIDE R2, R2, 0x4, R12 ;  /* 0x0000000402027825 */ /* 0x000fe200078e020c */
[----:B------:R-:W-:Y:S01]  /*0300*/  CS2R R12, SRZ ;  /* 0x00000000000c7805 */ /* 0x000fe2000001ff00 */
[----:B------:R-:W2:Y:S04]  /*0310*/  @!P0 LDG.E.EL R28, desc[UR4][R24.64] ;  /* 0x00000004181c8981 */ /* 0x000ea8000c2e1900 */
[----:B------:R-:W2:Y:S04]  /*0320*/  @!P0 LDG.E.EL R29, desc[UR4][R26.64] ;  /* 0x000000041a1d8981 */ /* 0x000ea8000c2e1900 */
[----:B------:R-:W2:Y:S04]  /*0330*/  @!P0 LDG.E.EL R12, desc[UR4][R10.64] ;  /* 0x000000040a0c8981 */ /* 0x000ea8000c2e1900 */
[----:B------:R0:W2:Y:S02]  /*0340*/  @!P0 LDG.E.EL R13, desc[UR4][R2.64] ;  /* 0x00000004020d8981 */ /* 0x0000a4000c2e1900 */
[----:B0-----:R-:W-:Y:S01]  /*0350*/  HFMA2.MMA R2, -RZ, RZ, 1.625, 0 ;  /* 0x3e800000ff027435 */ /* 0x001fe200000001ff */
[----:B---3--:R-:W-:Y:S01]  /*0360*/  FADD R0, R0, 9.9999997473787516356e-06 ;  /* 0x3727c5ac00007421 */ /* 0x008fe20000000000 */
[----:B------:R-:W-:-:S03]  /*0370*/  FADD R4, R4, 9.9999997473787516356e-06 ;  /* 0x3727c5ac04047421 */ /* 0x000fc60000000000 */
[----:B------:R-:W0:Y:S08]  /*0380*/  MUFU.SQRT R8, R0 ;  /* 0x0000000000087308 */ /* 0x000e300000002000 */
[----:B------:R-:W1:Y:S01]  /*0390*/  MUFU.SQRT R9, R4 ;  /* 0x0000000400097308 */ /* 0x000e620000002000 */
[C---:B0-----:R-:W-:Y:S02]  /*03a0*/  FSETP.GT.AND P1, PT, R8.reuse, 8.50705917302346158658e+37, PT ;  /* 0x7e8000000800780b */ /* 0x041fe40003f24000 */
[----:B------:R-:W-:-:S02]  /*03b0*/  FSETP.GEU.AND P3, PT, R8, 1.175494350822287508e-38, PT ;  /* 0x008000000800780b */ /* 0x000fc40003f6e000 */
[C---:B-1----:R-:W-:Y:S02]  /*03c0*/  FSETP.GT.AND P2, PT, R9.reuse, 8.50705917302346158658e+37, PT ;  /* 0x7e8000000900780b */ /* 0x042fe40003f44000 */
[----:B------:R-:W-:-:S07]  /*03d0*/  FSETP.GEU.AND P4, PT, R9, 1.175494350822287508e-38, PT ;  /* 0x008000000900780b */ /* 0x000fce0003f8e000 */
[----:B------:R-:W-:-:S04]  /*03e0*/  @P1 FMUL R8, R8, 0.25 ;  /* 0x3e80000008081820 */ /* 0x000fc80000400000 */
[----:B------:R-:W-:Y:S01]  /*03f0*/  @!P3 FMUL R8, R8, 16777216 ;  /* 0x4b8000000808b820 */ /* 0x000fe20000400000 */
[----:B------:R-:W-:-:S04]  /*0400*/  @P2 FMUL R9, R9, 0.25 ;  /* 0x3e80000009092820 */ /* 0x000fc80000400000 */
[----:B------:R-:W-:Y:S01]  /*0410*/  @!P4 FMUL R9, R9, 16777216 ;  /* 0x4b8000000909c820 */ /* 0x000fe20000400000 */
[----:B------:R-:W0:Y:S01]  /*0420*/  MUFU.RCP R8, R8 ;  /* 0x0000000800087308 */ /* 0x000e220000001000 */
[----:B------:R-:W-:-:S07]  /*0430*/  FSEL R3, R2, 1, P1 ;  /* 0x3f80000002037808 */ /* 0x000fce0000800000 */
[----:B------:R-:W1:Y:S01]  /*0440*/  MUFU.RCP R9, R9 ;  /* 0x0000000900097308 */ /* 0x000e620000001000 */
[----:B------:R-:W-:Y:S01]  /*0450*/  FSEL R2, R2, 1, P2 ;  /* 0x3f80000002027808 */ /* 0x000fe20001000000 */
[----:B------:R-:W-:Y:S01]  /*0460*/  @!P3 FMUL R3, R3, 16777216 ;  /* 0x4b8000000303b820 */ /* 0x000fe20000400000 */
[----:B----4-:R-:W-:Y:S01]  /*0470*/  FADD R14, R5, R14 ;  /* 0x0000000e050e7221 */ /* 0x010fe20000000000 */
[----:B-----5:R-:W-:Y:S02]  /*0480*/  FADD R15, R6, R15 ;  /* 0x0000000f060f7221 */ /* 0x020fe40000000000 */
[----:B------:R-:W-:Y:S01]  /*0490*/  @!P4 FMUL R2, R2, 16777216 ;  /* 0x4b8000000202c820 */ /* 0x000fe20000400000 */
[----:B0-----:R-:W-:Y:S01]  /*04a0*/  FMUL R0, R8, R3 ;  /* 0x0000000308007220 */ /* 0x001fe20000400000 */
[----:B------:R-:W-:Y:S01]  /*04b0*/  FADD R23, R14, -R23 ;  /* 0x800000170e177221 */ /* 0x000fe20000000000 */
[----:B--2---:R-:W-:Y:S01]  /*04c0*/  FADD R22, R15, -R22 ;  /* 0x800000160f167221 */ /* 0x004fe20000000000 */
[----:B-1----:R-:W-:-:S02]  /*04d0*/  FMUL R3, R9, R2 ;  /* 0x0000000209037220 */ /* 0x002fc40000400000 */
[----:B------:R-:W-:Y:S02]  /*04e0*/  FMUL R0, R23, R0 ;  /* 0x0000000017007220 */ /* 0x000fe40000400000 */
[----:B------:R-:W-:Y:S02]  /*04f0*/  FMUL R22, R22, R3 ;  /* 0x0000000316167220 */ /* 0x000fe40000400000 */
[----:B------:R-:W-:Y:S01]  /*0500*/  FFMA R0, R0, R28, R29 ;  /* 0x0000001c00007223 */ /* 0x000fe2000000001d */
[----:B------:R-:W0:Y:S01]  /*0510*/  LDC.64 R2, c[0x0][0x240] ;  /* 0x00009000ff027b82 */ /* 0x000e220000000a00 */
[----:B------:R-:W-:-:S03]  /*0520*/  FFMA R12, R22, R12, R13 ;  /* 0x0000000c160c7223 */ /* 0x000fc6000000000d */
[----:B------:R-:W-:Y:S02]  /*0530*/  FSETP.GTU.AND P1, PT, R0, RZ, PT ;  /* 0x000000ff0000720b */ /* 0x000fe40003f2c000 */
[----:B------:R-:W-:Y:S02]  /*0540*/  FSETP.GTU.AND P2, PT, R12, RZ, PT ;  /* 0x000000ff0c00720b */ /* 0x000fe40003f4c000 */
[----:B------:R-:W-:Y:S02]  /*0550*/  FSEL R4, R0, RZ, P1 ;  /* 0x000000ff00047208 */ /* 0x000fe40000800000 */
[----:B------:R-:W-:Y:S02]  /*0560*/  FSEL R5, R12, RZ, P2 ;  /* 0x000000ff0c057208 */ /* 0x000fe40001000000 */
[C---:B------:R-:W-:Y:S02]  /*0570*/  FSETP.GEU.AND P1, PT, R4.reuse, 6, PT ;  /* 0x40c000000400780b */ /* 0x040fe40003f2e000 */
[----:B------:R-:W-:Y:S01]  /*0580*/  FSETP.GEU.AND P2, PT, R5, 6, PT ;  /* 0x40c000000500780b */ /* 0x000fe20003f4e000 */
[----:B------:R1:W-:Y:S01]  /*0590*/  @!P0 STG.E.64 desc[UR4][R20.64], R14 ;  /* 0x0000000e14008986 */ /* 0x0003e2000c101b04 */
[----:B------:R-:W-:-:S02]  /*05a0*/  FSETP.NAN.AND P3, PT, R4, R4, PT ;  /* 0x000000040400720b */ /* 0x000fc40003f68000 */
[----:B------:R-:W-:Y:S01]  /*05b0*/  FSETP.NAN.AND P4, PT, R5, R5, PT ;  /* 0x000000050500720b */ /* 0x000fe20003f88000 */
[----:B0-----:R-:W-:-:S06]  /*05c0*/  IMAD.WIDE R6, R7, 0x4, R2 ;  /* 0x0000000407067825 */ /* 0x001fcc00078e0202 */
[----:B------:R-:W-:Y:S02]  /*05d0*/  @P1 SEL R4, R4, 0x40c00000, P3 ;  /* 0x40c0000004041807 */ /* 0x000fe40001800000 */
[----:B------:R-:W-:Y:S01]  /*05e0*/  @P2 SEL R5, R5, 0x40c00000, P4 ;  /* 0x40c0000005052807 */ /* 0x000fe20002000000 */
[----:B------:R-:W-:Y:S06]  /*05f0*/  @P0 EXIT ;  /* 0x000000000000094d */ /* 0x000fec0003800000 */
[----:B------:R-:W-:Y:S01]  /*0600*/  STG.E.64 desc[UR4][R6.64], R4 ;  /* 0x0000000406007986 */ /* 0x000fe2000c101b04 */
[----:B------:R-:W-:Y:S05]  /*0610*/  EXIT ;  /* 0x000000000000794d */ /* 0x000fea0003800000 */
.L_x_0:
[----:B------:R-:W-:-:S00]  /*0620*/  BRA `(.L_x_0) ;  /* 0xfffffffc00fc7947 */ /* 0x000fc0000383ffff */
[----:B------:R-:W-:-:S00]  /*0630*/  NOP ;  /* 0x0000000000007918 */ /* 0x000fc00000000000 */
        /* <DEDUP_REMOVED lines=12> */
.L_x_1:


//--------------------- .nv.global.init           --------------------------
	.section	.nv.global.init,"aw",@progbits
.nv.global.init:
	.type		_$_str,@object
	.size		_$_str,(_$_str_$_2 - _$_str)
_$_str:
        /*0000*/ 	.byte	0x5f, 0x5f, 0x43, 0x55, 0x44, 0x41, 0x5f, 0x46, 0x54, 0x5a, 0x00
	.type		_$_str_$_2,@object
	.size		_$_str_$_2,(.L_1 - _$_str_$_2)
_$_str_$_2:
        /*000b*/ 	.byte	0x5f, 0x5f, 0x43, 0x55, 0x44, 0x41, 0x5f, 0x50, 0x52, 0x45, 0x43, 0x5f, 0x53, 0x51, 0x52, 0x54
        /*001b*/ 	.byte	0x00
.L_1:


//--------------------- .nv.constant0.triton_poi_fused__native_batch_norm_legit_no_training_convolution_hardtanh_51 --------------------------
	.section	.nv.constant0.triton_poi_fused__native_batch_norm_legit_no_training_convolution_hardtanh_51,"a",@progbits
	.sectionflags	@""
	.align	4
.nv.constant0.triton_poi_fused__native_batch_norm_legit_no_training_convolution_hardtanh_51:
	.zero		588
